//
// Generated by NVIDIA NVVM Compiler
//
// Compiler Build ID: CL-36424714
// Cuda compilation tools, release 13.0, V13.0.88
// Based on NVVM 20.0.0
//

.version 9.0
.target sm_100
.address_size 64

	// .globl	_Z4multPiS_S_i

.visible .entry _Z4multPiS_S_i(
	.param .u64 .ptr .align 1 _Z4multPiS_S_i_param_0,
	.param .u64 .ptr .align 1 _Z4multPiS_S_i_param_1,
	.param .u64 .ptr .align 1 _Z4multPiS_S_i_param_2,
	.param .u32 _Z4multPiS_S_i_param_3
)
{
	.reg .pred 	%p<2>;
	.reg .b32 	%r<9>;
	.reg .b64 	%rd<11>;

	ld.param.u64 	%rd1, [_Z4multPiS_S_i_param_0];
	ld.param.u64 	%rd2, [_Z4multPiS_S_i_param_1];
	ld.param.u64 	%rd3, [_Z4multPiS_S_i_param_2];
	ld.param.u32 	%r2, [_Z4multPiS_S_i_param_3];
	mov.u32 	%r3, %tid.x;
	mov.u32 	%r4, %ctaid.x;
	mov.u32 	%r5, %ntid.x;
	mad.lo.s32 	%r1, %r4, %r5, %r3;
	setp.ge.s32 	%p1, %r1, %r2;
	@%p1 bra 	$L__BB0_2;
	cvta.to.global.u64 	%rd4, %rd1;
	cvta.to.global.u64 	%rd5, %rd2;
	cvta.to.global.u64 	%rd6, %rd3;
	mul.wide.s32 	%rd7, %r1, 4;
	add.s64 	%rd8, %rd4, %rd7;
	ld.global.u32 	%r6, [%rd8];
	add.s64 	%rd9, %rd5, %rd7;
	ld.global.u32 	%r7, [%rd9];
	mul.lo.s32 	%r8, %r7, %r6;
	add.s64 	%rd10, %rd6, %rd7;
	st.global.u32 	[%rd10], %r8;
$L__BB0_2:
	ret;

}


// ===== COMPILED SASS (sm_100) =====

	.target	sm_100

	.elftype	@"ET_EXEC"


//--------------------- .note.nv.tkinfo           --------------------------
	.section	.note.nv.tkinfo,"",@"SHT_NOTE"
	.sectionflags	@"SHF_NOTE_NV_TKINFO"
	.tkinfo
        /*0018*/ 	.word	0x00000002
        /*0030*/ 	.string	""
        /*0030*/ 	.string	"ptxas"
        /*0030*/ 	.string	"Cuda compilation tools, release 13.0, V13.0.88"
        /*0030*/ 	.string	"Build cuda_13.0.r13.0/compiler.36424714_0"
        /*0030*/ 	.string	"-arch sm_100 -m 64 "



//--------------------- .note.nv.cuinfo           --------------------------
	.section	.note.nv.cuinfo,"",@"SHT_NOTE"
	.sectionflags	@"SHF_NOTE_NV_CUINFO"
        /*0018*/ 	.short	0x0002
        /*001a*/ 	.short	0x0064
        /*001c*/ 	.short	0x0082
	.zero		2


//--------------------- .nv.info                  --------------------------
	.section	.nv.info,"",@"SHT_CUDA_INFO"
	.align	4


	//----- nvinfo : EIATTR_REGCOUNT
	.align		4
        /*0000*/ 	.byte	0x04, 0x2f
        /*0002*/ 	.short	(.L_1 - .L_0)
	.align		4
.L_0:
        /*0004*/ 	.word	index@(_Z4multPiS_S_i)
        /*0008*/ 	.word	0x0000000c


	//----- nvinfo : EIATTR_FRAME_SIZE
	.align		4
.L_1:
        /*000c*/ 	.byte	0x04, 0x11
        /*000e*/ 	.short	(.L_3 - .L_2)
	.align		4
.L_2:
        /*0010*/ 	.word	index@(_Z4multPiS_S_i)
        /*0014*/ 	.word	0x00000000


	//----- nvinfo : EIATTR_MIN_STACK_SIZE
	.align		4
.L_3:
        /*0018*/ 	.byte	0x04, 0x12
        /*001a*/ 	.short	(.L_5 - .L_4)
	.align		4
.L_4:
        /*001c*/ 	.word	index@(_Z4multPiS_S_i)
        /*0020*/ 	.word	0x00000000
.L_5:


//--------------------- .nv.compat                --------------------------
	.section	.nv.compat,"",@"SHT_CUDA_COMPAT_INFO"
	.align	4
        /*0000*/ 	.byte	0x02, 0x09, 0x00, 0x00, 0x02, 0x02, 0x01, 0x00, 0x02, 0x05, 0x05, 0x00, 0x03, 0x07, 0x01, 0x01
        /*0010*/ 	.byte	0x02, 0x03, 0x00, 0x00, 0x02, 0x06, 0x01, 0x00, 0x04, 0x0b, 0x08, 0x00, 0x09, 0x00, 0x00, 0x00
        /*0020*/ 	.byte	0x00, 0x00, 0x00, 0x00


//--------------------- .nv.info._Z4multPiS_S_i   --------------------------
	.section	.nv.info._Z4multPiS_S_i,"",@"SHT_CUDA_INFO"
	.sectionflags	@""
	.align	4


	//----- nvinfo : EIATTR_CUDA_API_VERSION
	.align		4
        /*0000*/ 	.byte	0x04, 0x37
        /*0002*/ 	.short	(.L_7 - .L_6)
.L_6:
        /*0004*/ 	.word	0x00000082


	//----- nvinfo : EIATTR_KPARAM_INFO
	.align		4
.L_7:
        /*0008*/ 	.byte	0x04, 0x17
        /*000a*/ 	.short	(.L_9 - .L_8)
.L_8:
        /*000c*/ 	.word	0x00000000
        /*0010*/ 	.short	0x0003
        /*0012*/ 	.short	0x0018
        /*0014*/ 	.byte	0x00, 0xf0, 0x11, 0x00


	//----- nvinfo : EIATTR_KPARAM_INFO
	.align		4
.L_9:
        /*0018*/ 	.byte	0x04, 0x17
        /*001a*/ 	.short	(.L_11 - .L_10)
.L_10:
        /*001c*/ 	.word	0x00000000
        /*0020*/ 	.short	0x0002
        /*0022*/ 	.short	0x0010
        /*0024*/ 	.byte	0x00, 0xf5, 0x21, 0x00


	//----- nvinfo : EIATTR_KPARAM_INFO
	.align		4
.L_11:
        /*0028*/ 	.byte	0x04, 0x17
        /*002a*/ 	.short	(.L_13 - .L_12)
.L_12:
        /*002c*/ 	.word	0x00000000
        /*0030*/ 	.short	0x0001
        /*0032*/ 	.short	0x0008
        /*0034*/ 	.byte	0x00, 0xf5, 0x21, 0x00


	//----- nvinfo : EIATTR_KPARAM_INFO
	.align		4
.L_13:
        /*0038*/ 	.byte	0x04, 0x17
        /*003a*/ 	.short	(.L_15 - .L_14)
.L_14:
        /*003c*/ 	.word	0x00000000
        /*0040*/ 	.short	0x0000
        /*0042*/ 	.short	0x0000
        /*0044*/ 	.byte	0x00, 0xf5, 0x21, 0x00


	//----- nvinfo : EIATTR_SPARSE_MMA_MASK
	.align		4
.L_15:
        /*0048*/ 	.byte	0x03, 0x50
        /*004a*/ 	.short	0x0000


	//----- nvinfo : EIATTR_MAXREG_COUNT
	.align		4
        /*004c*/ 	.byte	0x03, 0x1b
        /*004e*/ 	.short	0x00ff


	//----- nvinfo : EIATTR_MERCURY_ISA_VERSION
	.align		4
        /*0050*/ 	.byte	0x03, 0x5f
        /*0052*/ 	.short	0x0101


	//----- nvinfo : EIATTR_VRC_CTA_INIT_COUNT
	.align		4
        /*0054*/ 	.byte	0x02, 0x4a
	.zero		1
	.zero		1


	//----- nvinfo : EIATTR_EXIT_INSTR_OFFSETS
	.align		4
        /*0058*/ 	.byte	0x04, 0x1c
        /*005a*/ 	.short	(.L_17 - .L_16)


	//   ....[0]....
.L_16:
        /*005c*/ 	.word	0x00000070


	//   ....[1]....
        /*0060*/ 	.word	0x00000130


	//----- nvinfo : EIATTR_CBANK_PARAM_SIZE
	.align		4
.L_17:
        /*0064*/ 	.byte	0x03, 0x19
        /*0066*/ 	.short	0x001c


	//----- nvinfo : EIATTR_PARAM_CBANK
	.align		4
        /*0068*/ 	.byte	0x04, 0x0a
        /*006a*/ 	.short	(.L_19 - .L_18)
	.align		4
.L_18:
        /*006c*/ 	.word	index@(.nv.constant0._Z4multPiS_S_i)
        /*0070*/ 	.short	0x0380
        /*0072*/ 	.short	0x001c


	//----- nvinfo : EIATTR_SW_WAR
	.align		4
.L_19:
        /*0074*/ 	.byte	0x04, 0x36
        /*0076*/ 	.short	(.L_21 - .L_20)
.L_20:
        /*0078*/ 	.word	0x00000008
.L_21:


//--------------------- .nv.callgraph             --------------------------
	.section	.nv.callgraph,"",@"SHT_CUDA_CALLGRAPH"
	.align	4
	.sectionentsize	8
	.align		4
        /*0000*/ 	.word	0x00000000
	.align		4
        /*0004*/ 	.word	0xffffffff
	.align		4
        /*0008*/ 	.word	0x00000000
	.align		4
        /*000c*/ 	.word	0xfffffffe
	.align		4
        /*0010*/ 	.word	0x00000000
	.align		4
        /*0014*/ 	.word	0xfffffffd
	.align		4
        /*0018*/ 	.word	0x00000000
	.align		4
        /*001c*/ 	.word	0xfffffffc


//--------------------- .text._Z4multPiS_S_i      --------------------------
	.section	.text._Z4multPiS_S_i,"ax",@progbits
	.align	128
        .global         _Z4multPiS_S_i
        .type           _Z4multPiS_S_i,@function
        .size           _Z4multPiS_S_i,(.L_x_1 - _Z4multPiS_S_i)
        .other          _Z4multPiS_S_i,@"STO_CUDA_ENTRY STV_DEFAULT"
_Z4multPiS_S_i:
.text._Z4multPiS_S_i:
[----:B------:R-:W-:Y:S01]  /*0000*/  LDC R1, c[0x0][0x37c] ;  /* 0x0000df00ff017b82 */ /* 0x000fe20000000800 */
[----:B------:R-:W0:Y:S07]  /*0010*/  S2R R9, SR_TID.X ;  /* 0x0000000000097919 */ /* 0x000e2e0000002100 */
[----:B------:R-:W0:Y:S01]  /*0020*/  S2UR UR4, SR_CTAID.X ;  /* 0x00000000000479c3 */ /* 0x000e220000002500 */
[----:B------:R-:W1:Y:S07]  /*0030*/  LDCU UR5, c[0x0][0x398] ;  /* 0x00007300ff0577ac */ /* 0x000e6e0008000800 */
[----:B------:R-:W0:Y:S02]  /*0040*/  LDC R0, c[0x0][0x360] ;  /* 0x0000d800ff007b82 */ /* 0x000e240000000800 */
[----:B0-----:R-:W-:-:S05]  /*0050*/  IMAD R9, R0, UR4, R9 ;  /* 0x0000000400097c24 */ /* 0x001fca000f8e0209 */
[----:B-1----:R-:W-:-:S13]  /*0060*/  ISETP.GE.AND P0, PT, R9, UR5, PT ;  /* 0x0000000509007c0c */ /* 0x002fda000bf06270 */
[----:B------:R-:W-:Y:S05]  /*0070*/  @P0 EXIT ;  /* 0x000000000000094d */ /* 0x000fea0003800000 */
[----:B------:R-:W0:Y:S01]  /*0080*/  LDC.64 R2, c[0x0][0x380] ;  /* 0x0000e000ff027b82 */ /* 0x000e220000000a00 */
[----:B------:R-:W1:Y:S07]  /*0090*/  LDCU.64 UR4, c[0x0][0x358] ;  /* 0x00006b00ff0477ac */ /* 0x000e6e0008000a00 */
[----:B------:R-:W2:Y:S08]  /*00a0*/  LDC.64 R4, c[0x0][0x388] ;  /* 0x0000e200ff047b82 */ /* 0x000eb00000000a00 */
[----:B------:R-:W3:Y:S01]  /*00b0*/  LDC.64 R6, c[0x0][0x390] ;  /* 0x0000e400ff067b82 */ /* 0x000ee20000000a00 */
[----:B0-----:R-:W-:-:S06]  /*00c0*/  IMAD.WIDE R2, R9, 0x4, R2 ;  /* 0x0000000409027825 */ /* 0x001fcc00078e0202 */
[----:B-1----:R-:W4:Y:S01]  /*00d0*/  LDG.E R2, desc[UR4][R2.64] ;  /* 0x0000000402027981 */ /* 0x002f22000c1e1900 */
[----:B--2---:R-:W-:-:S06]  /*00e0*/  IMAD.WIDE R4, R9, 0x4, R4 ;  /* 0x0000000409047825 */ /* 0x004fcc00078e0204 */
[----:B------:R-:W4:Y:S01]  /*00f0*/  LDG.E R5, desc[UR4][R4.64] ;  /* 0x0000000404057981 */ /* 0x000f22000c1e1900 */
[----:B---3--:R-:W-:-:S04]  /*0100*/  IMAD.WIDE R6, R9, 0x4, R6 ;  /* 0x0000000409067825 */ /* 0x008fc800078e0206 */
[----:B----4-:R-:W-:-:S05]  /*0110*/  IMAD R9, R2, R5, RZ ;  /* 0x0000000502097224 */ /* 0x010fca00078e02ff */
[----:B------:R-:W-:Y:S01]  /*0120*/  STG.E desc[UR4][R6.64], R9 ;  /* 0x0000000906007986 */ /* 0x000fe2000c101904 */
[----:B------:R-:W-:Y:S05]  /*0130*/  EXIT ;  /* 0x000000000000794d */ /* 0x000fea0003800000 */
.L_x_0:
[----:B------:R-:W-:-:S00]  /*0140*/  BRA `(.L_x_0) ;  /* 0xfffffffc00fc7947 */ /* 0x000fc0000383ffff */
[----:B------:R-:W-:-:S00]  /*0150*/  NOP ;  /* 0x0000000000007918 */ /* 0x000fc00000000000 */
        /* <DEDUP_REMOVED lines=10> */
.L_x_1:


//--------------------- .nv.shared.reserved.0     --------------------------
	.section	.nv.shared.reserved.0,"aw",@nobits
	.weak		__nv_reservedSMEM_offset_0_alias
	.size		__nv_reservedSMEM_offset_0_alias, 0, 64
	.other		__nv_reservedSMEM_offset_0_alias,@"STO_CUDA_RESERVED_SHARED STV_DEFAULT"
__nv_reservedSMEM_offset_0_alias:
	.zero		0
	.zero		64


//--------------------- .nv.constant0._Z4multPiS_S_i --------------------------
	.section	.nv.constant0._Z4multPiS_S_i,"a",@progbits
	.sectionflags	@""
	.align	4
.nv.constant0._Z4multPiS_S_i:
	.zero		924


//--------------------- SYMBOLS --------------------------

	.type		.nv.reservedSmem.offset0,@object
	.size		.nv.reservedSmem.offset0,0x4
